//
// Generated by NVIDIA NVVM Compiler
//
// Compiler Build ID: CL-36424714
// Cuda compilation tools, release 13.0, V13.0.88
// Based on NVVM 20.0.0
//

.version 9.0
.target sm_100
.address_size 64

	// .globl	_Z11d_transposePiS_ii
.extern .shared .align 16 .b8 block[];

.visible .entry _Z11d_transposePiS_ii(
	.param .u64 .ptr .align 1 _Z11d_transposePiS_ii_param_0,
	.param .u64 .ptr .align 1 _Z11d_transposePiS_ii_param_1,
	.param .u32 _Z11d_transposePiS_ii_param_2,
	.param .u32 _Z11d_transposePiS_ii_param_3
)
{
	.reg .pred 	%p<7>;
	.reg .b32 	%r<28>;
	.reg .b64 	%rd<9>;

	ld.param.u64 	%rd1, [_Z11d_transposePiS_ii_param_0];
	ld.param.u64 	%rd2, [_Z11d_transposePiS_ii_param_1];
	ld.param.u32 	%r12, [_Z11d_transposePiS_ii_param_2];
	ld.param.u32 	%r11, [_Z11d_transposePiS_ii_param_3];
	mov.u32 	%r1, %ntid.x;
	mov.u32 	%r13, %ctaid.x;
	mul.lo.s32 	%r2, %r13, %r1;
	mov.u32 	%r3, %tid.x;
	add.s32 	%r4, %r2, %r3;
	mov.u32 	%r14, %ctaid.y;
	mul.lo.s32 	%r5, %r14, %r1;
	mov.u32 	%r6, %tid.y;
	add.s32 	%r15, %r5, %r6;
	setp.ge.u32 	%p1, %r4, %r11;
	setp.ge.u32 	%p2, %r15, %r12;
	or.pred  	%p3, %p1, %p2;
	@%p3 bra 	$L__BB0_2;
	cvta.to.global.u64 	%rd3, %rd1;
	mad.lo.s32 	%r16, %r11, %r15, %r4;
	mul.wide.u32 	%rd4, %r16, 4;
	add.s64 	%rd5, %rd3, %rd4;
	ld.global.u32 	%r17, [%rd5];
	mad.lo.s32 	%r18, %r6, %r1, %r3;
	shl.b32 	%r19, %r18, 2;
	mov.u32 	%r20, block;
	add.s32 	%r21, %r20, %r19;
	st.shared.u32 	[%r21], %r17;
$L__BB0_2:
	bar.sync 	0;
	add.s32 	%r8, %r5, %r3;
	add.s32 	%r9, %r2, %r6;
	setp.ge.u32 	%p4, %r8, %r12;
	setp.ge.u32 	%p5, %r9, %r11;
	or.pred  	%p6, %p4, %p5;
	@%p6 bra 	$L__BB0_4;
	mad.lo.s32 	%r22, %r12, %r9, %r8;
	mad.lo.s32 	%r23, %r3, %r1, %r6;
	shl.b32 	%r24, %r23, 2;
	mov.u32 	%r25, block;
	add.s32 	%r26, %r25, %r24;
	ld.shared.u32 	%r27, [%r26];
	cvta.to.global.u64 	%rd6, %rd2;
	mul.wide.u32 	%rd7, %r22, 4;
	add.s64 	%rd8, %rd6, %rd7;
	st.global.u32 	[%rd8], %r27;
$L__BB0_4:
	ret;

}
	// .globl	_Z17d_transpose_naivePiS_ii
.visible .entry _Z17d_transpose_naivePiS_ii(
	.param .u64 .ptr .align 1 _Z17d_transpose_naivePiS_ii_param_0,
	.param .u64 .ptr .align 1 _Z17d_transpose_naivePiS_ii_param_1,
	.param .u32 _Z17d_transpose_naivePiS_ii_param_2,
	.param .u32 _Z17d_transpose_naivePiS_ii_param_3
)
{
	.reg .pred 	%p<4>;
	.reg .b32 	%r<14>;
	.reg .b64 	%rd<9>;

	ld.param.u64 	%rd1, [_Z17d_transpose_naivePiS_ii_param_0];
	ld.param.u64 	%rd2, [_Z17d_transpose_naivePiS_ii_param_1];
	ld.param.u32 	%r3, [_Z17d_transpose_naivePiS_ii_param_2];
	ld.param.u32 	%r4, [_Z17d_transpose_naivePiS_ii_param_3];
	mov.u32 	%r5, %ntid.x;
	mov.u32 	%r6, %ctaid.x;
	mov.u32 	%r7, %tid.x;
	mad.lo.s32 	%r1, %r5, %r6, %r7;
	mov.u32 	%r8, %ntid.y;
	mov.u32 	%r9, %ctaid.y;
	mov.u32 	%r10, %tid.y;
	mad.lo.s32 	%r2, %r8, %r9, %r10;
	setp.ge.u32 	%p1, %r2, %r3;
	setp.ge.u32 	%p2, %r1, %r4;
	or.pred  	%p3, %p1, %p2;
	@%p3 bra 	$L__BB1_2;
	cvta.to.global.u64 	%rd3, %rd1;
	cvta.to.global.u64 	%rd4, %rd2;
	mad.lo.s32 	%r11, %r4, %r2, %r1;
	mad.lo.s32 	%r12, %r3, %r1, %r2;
	mul.wide.u32 	%rd5, %r11, 4;
	add.s64 	%rd6, %rd3, %rd5;
	ld.global.u32 	%r13, [%rd6];
	mul.wide.u32 	%rd7, %r12, 4;
	add.s64 	%rd8, %rd4, %rd7;
	st.global.u32 	[%rd8], %r13;
$L__BB1_2:
	ret;

}


// ===== COMPILED SASS (sm_100) =====

	.target	sm_100

	.elftype	@"ET_EXEC"


//--------------------- .note.nv.tkinfo           --------------------------
	.section	.note.nv.tkinfo,"",@"SHT_NOTE"
	.sectionflags	@"SHF_NOTE_NV_TKINFO"
	.tkinfo
        /*0018*/ 	.word	0x00000002
        /*0030*/ 	.string	""
        /*0030*/ 	.string	"ptxas"
        /*0030*/ 	.string	"Cuda compilation tools, release 13.0, V13.0.88"
        /*0030*/ 	.string	"Build cuda_13.0.r13.0/compiler.36424714_0"
        /*0030*/ 	.string	"-arch sm_100 -m 64 "



//--------------------- .note.nv.cuinfo           --------------------------
	.section	.note.nv.cuinfo,"",@"SHT_NOTE"
	.sectionflags	@"SHF_NOTE_NV_CUINFO"
        /*0018*/ 	.short	0x0002
        /*001a*/ 	.short	0x0064
        /*001c*/ 	.short	0x0082
	.zero		2


//--------------------- .nv.info                  --------------------------
	.section	.nv.info,"",@"SHT_CUDA_INFO"
	.align	4


	//----- nvinfo : EIATTR_REGCOUNT
	.align		4
        /*0000*/ 	.byte	0x04, 0x2f
        /*0002*/ 	.short	(.L_1 - .L_0)
	.align		4
.L_0:
        /*0004*/ 	.word	index@(_Z11d_transposePiS_ii)
        /*0008*/ 	.word	0x0000000c


	//----- nvinfo : EIATTR_FRAME_SIZE
	.align		4
.L_1:
        /*000c*/ 	.byte	0x04, 0x11
        /*000e*/ 	.short	(.L_3 - .L_2)
	.align		4
.L_2:
        /*0010*/ 	.word	index@(_Z11d_transposePiS_ii)
        /*0014*/ 	.word	0x00000000


	//----- nvinfo : EIATTR_REGCOUNT
	.align		4
.L_3:
        /*0018*/ 	.byte	0x04, 0x2f
        /*001a*/ 	.short	(.L_5 - .L_4)
	.align		4
.L_4:
        /*001c*/ 	.word	index@(_Z17d_transpose_naivePiS_ii)
        /*0020*/ 	.word	0x0000000a


	//----- nvinfo : EIATTR_FRAME_SIZE
	.align		4
.L_5:
        /*0024*/ 	.byte	0x04, 0x11
        /*0026*/ 	.short	(.L_7 - .L_6)
	.align		4
.L_6:
        /*0028*/ 	.word	index@(_Z17d_transpose_naivePiS_ii)
        /*002c*/ 	.word	0x00000000


	//----- nvinfo : EIATTR_MIN_STACK_SIZE
	.align		4
.L_7:
        /*0030*/ 	.byte	0x04, 0x12
        /*0032*/ 	.short	(.L_9 - .L_8)
	.align		4
.L_8:
        /*0034*/ 	.word	index@(_Z17d_transpose_naivePiS_ii)
        /*0038*/ 	.word	0x00000000


	//----- nvinfo : EIATTR_MIN_STACK_SIZE
	.align		4
.L_9:
        /*003c*/ 	.byte	0x04, 0x12
        /*003e*/ 	.short	(.L_11 - .L_10)
	.align		4
.L_10:
        /*0040*/ 	.word	index@(_Z11d_transposePiS_ii)
        /*0044*/ 	.word	0x00000000
.L_11:


//--------------------- .nv.compat                --------------------------
	.section	.nv.compat,"",@"SHT_CUDA_COMPAT_INFO"
	.align	4
        /*0000*/ 	.byte	0x02, 0x09, 0x00, 0x00, 0x02, 0x02, 0x01, 0x00, 0x02, 0x05, 0x05, 0x00, 0x03, 0x07, 0x01, 0x01
        /*0010*/ 	.byte	0x02, 0x03, 0x00, 0x00, 0x02, 0x06, 0x01, 0x00, 0x04, 0x0b, 0x08, 0x00, 0x09, 0x00, 0x00, 0x00
        /*0020*/ 	.byte	0x00, 0x00, 0x00, 0x00


//--------------------- .nv.info._Z17d_transpose_naivePiS_ii --------------------------
	.section	.nv.info._Z17d_transpose_naivePiS_ii,"",@"SHT_CUDA_INFO"
	.sectionflags	@""
	.align	4


	//----- nvinfo : EIATTR_CUDA_API_VERSION
	.align		4
        /*0000*/ 	.byte	0x04, 0x37
        /*0002*/ 	.short	(.L_13 - .L_12)
.L_12:
        /*0004*/ 	.word	0x00000082


	//----- nvinfo : EIATTR_KPARAM_INFO
	.align		4
.L_13:
        /*0008*/ 	.byte	0x04, 0x17
        /*000a*/ 	.short	(.L_15 - .L_14)
.L_14:
        /*000c*/ 	.word	0x00000000
        /*0010*/ 	.short	0x0003
        /*0012*/ 	.short	0x0014
        /*0014*/ 	.byte	0x00, 0xf0, 0x11, 0x00


	//----- nvinfo : EIATTR_KPARAM_INFO
	.align		4
.L_15:
        /*0018*/ 	.byte	0x04, 0x17
        /*001a*/ 	.short	(.L_17 - .L_16)
.L_16:
        /*001c*/ 	.word	0x00000000
        /*0020*/ 	.short	0x0002
        /*0022*/ 	.short	0x0010
        /*0024*/ 	.byte	0x00, 0xf0, 0x11, 0x00


	//----- nvinfo : EIATTR_KPARAM_INFO
	.align		4
.L_17:
        /*0028*/ 	.byte	0x04, 0x17
        /*002a*/ 	.short	(.L_19 - .L_18)
.L_18:
        /*002c*/ 	.word	0x00000000
        /*0030*/ 	.short	0x0001
        /*0032*/ 	.short	0x0008
        /*0034*/ 	.byte	0x00, 0xf5, 0x21, 0x00


	//----- nvinfo : EIATTR_KPARAM_INFO
	.align		4
.L_19:
        /*0038*/ 	.byte	0x04, 0x17
        /*003a*/ 	.short	(.L_21 - .L_20)
.L_20:
        /*003c*/ 	.word	0x00000000
        /*0040*/ 	.short	0x0000
        /*0042*/ 	.short	0x0000
        /*0044*/ 	.byte	0x00, 0xf5, 0x21, 0x00


	//----- nvinfo : EIATTR_SPARSE_MMA_MASK
	.align		4
.L_21:
        /*0048*/ 	.byte	0x03, 0x50
        /*004a*/ 	.short	0x0000


	//----- nvinfo : EIATTR_MAXREG_COUNT
	.align		4
        /*004c*/ 	.byte	0x03, 0x1b
        /*004e*/ 	.short	0x00ff


	//----- nvinfo : EIATTR_MERCURY_ISA_VERSION
	.align		4
        /*0050*/ 	.byte	0x03, 0x5f
        /*0052*/ 	.short	0x0101


	//----- nvinfo : EIATTR_VRC_CTA_INIT_COUNT
	.align		4
        /*0054*/ 	.byte	0x02, 0x4a
	.zero		1
	.zero		1


	//----- nvinfo : EIATTR_EXIT_INSTR_OFFSETS
	.align		4
        /*0058*/ 	.byte	0x04, 0x1c
        /*005a*/ 	.short	(.L_23 - .L_22)


	//   ....[0]....
.L_22:
        /*005c*/ 	.word	0x000000c0


	//   ....[1]....
        /*0060*/ 	.word	0x00000160


	//----- nvinfo : EIATTR_CBANK_PARAM_SIZE
	.align		4
.L_23:
        /*0064*/ 	.byte	0x03, 0x19
        /*0066*/ 	.short	0x0018


	//----- nvinfo : EIATTR_PARAM_CBANK
	.align		4
        /*0068*/ 	.byte	0x04, 0x0a
        /*006a*/ 	.short	(.L_25 - .L_24)
	.align		4
.L_24:
        /*006c*/ 	.word	index@(.nv.constant0._Z17d_transpose_naivePiS_ii)
        /*0070*/ 	.short	0x0380
        /*0072*/ 	.short	0x0018


	//----- nvinfo : EIATTR_SW_WAR
	.align		4
.L_25:
        /*0074*/ 	.byte	0x04, 0x36
        /*0076*/ 	.short	(.L_27 - .L_26)
.L_26:
        /*0078*/ 	.word	0x00000008
.L_27:


//--------------------- .nv.info._Z11d_transposePiS_ii --------------------------
	.section	.nv.info._Z11d_transposePiS_ii,"",@"SHT_CUDA_INFO"
	.sectionflags	@""
	.align	4


	//----- nvinfo : EIATTR_CUDA_API_VERSION
	.align		4
        /*0000*/ 	.byte	0x04, 0x37
        /*0002*/ 	.short	(.L_29 - .L_28)
.L_28:
        /*0004*/ 	.word	0x00000082


	//----- nvinfo : EIATTR_KPARAM_INFO
	.align		4
.L_29:
        /*0008*/ 	.byte	0x04, 0x17
        /*000a*/ 	.short	(.L_31 - .L_30)
.L_30:
        /*000c*/ 	.word	0x00000000
        /*0010*/ 	.short	0x0003
        /*0012*/ 	.short	0x0014
        /*0014*/ 	.byte	0x00, 0xf0, 0x11, 0x00


	//----- nvinfo : EIATTR_KPARAM_INFO
	.align		4
.L_31:
        /*0018*/ 	.byte	0x04, 0x17
        /*001a*/ 	.short	(.L_33 - .L_32)
.L_32:
        /*001c*/ 	.word	0x00000000
        /*0020*/ 	.short	0x0002
        /*0022*/ 	.short	0x0010
        /*0024*/ 	.byte	0x00, 0xf0, 0x11, 0x00


	//----- nvinfo : EIATTR_KPARAM_INFO
	.align		4
.L_33:
        /*0028*/ 	.byte	0x04, 0x17
        /*002a*/ 	.short	(.L_35 - .L_34)
.L_34:
        /*002c*/ 	.word	0x00000000
        /*0030*/ 	.short	0x0001
        /*0032*/ 	.short	0x0008
        /*0034*/ 	.byte	0x00, 0xf5, 0x21, 0x00


	//----- nvinfo : EIATTR_KPARAM_INFO
	.align		4
.L_35:
        /*0038*/ 	.byte	0x04, 0x17
        /*003a*/ 	.short	(.L_37 - .L_36)
.L_36:
        /*003c*/ 	.word	0x00000000
        /*0040*/ 	.short	0x0000
        /*0042*/ 	.short	0x0000
        /*0044*/ 	.byte	0x00, 0xf5, 0x21, 0x00


	//----- nvinfo : EIATTR_SPARSE_MMA_MASK
	.align		4
.L_37:
        /*0048*/ 	.byte	0x03, 0x50
        /*004a*/ 	.short	0x0000


	//----- nvinfo : EIATTR_MAXREG_COUNT
	.align		4
        /*004c*/ 	.byte	0x03, 0x1b
        /*004e*/ 	.short	0x00ff


	//----- nvinfo : EIATTR_NUM_BARRIERS
	.align		4
        /*0050*/ 	.byte	0x02, 0x4c
        /*0052*/ 	.byte	0x01
	.zero		1


	//----- nvinfo : EIATTR_MERCURY_ISA_VERSION
	.align		4
        /*0054*/ 	.byte	0x03, 0x5f
        /*0056*/ 	.short	0x0101


	//----- nvinfo : EIATTR_VRC_CTA_INIT_COUNT
	.align		4
        /*0058*/ 	.byte	0x02, 0x4a
	.zero		1
	.zero		1


	//----- nvinfo : EIATTR_EXIT_INSTR_OFFSETS
	.align		4
        /*005c*/ 	.byte	0x04, 0x1c
        /*005e*/ 	.short	(.L_39 - .L_38)


	//   ....[0]....
.L_38:
        /*0060*/ 	.word	0x000001d0


	//   ....[1]....
        /*0064*/ 	.word	0x00000280


	//----- nvinfo : EIATTR_CBANK_PARAM_SIZE
	.align		4
.L_39:
        /*0068*/ 	.byte	0x03, 0x19
        /*006a*/ 	.short	0x0018


	//----- nvinfo : EIATTR_PARAM_CBANK
	.align		4
        /*006c*/ 	.byte	0x04, 0x0a
        /*006e*/ 	.short	(.L_41 - .L_40)
	.align		4
.L_40:
        /*0070*/ 	.word	index@(.nv.constant0._Z11d_transposePiS_ii)
        /*0074*/ 	.short	0x0380
        /*0076*/ 	.short	0x0018


	//----- nvinfo : EIATTR_SW_WAR
	.align		4
.L_41:
        /*0078*/ 	.byte	0x04, 0x36
        /*007a*/ 	.short	(.L_43 - .L_42)
.L_42:
        /*007c*/ 	.word	0x00000008
.L_43:


//--------------------- .nv.callgraph             --------------------------
	.section	.nv.callgraph,"",@"SHT_CUDA_CALLGRAPH"
	.align	4
	.sectionentsize	8
	.align		4
        /*0000*/ 	.word	0x00000000
	.align		4
        /*0004*/ 	.word	0xffffffff
	.align		4
        /*0008*/ 	.word	0x00000000
	.align		4
        /*000c*/ 	.word	0xfffffffe
	.align		4
        /*0010*/ 	.word	0x00000000
	.align		4
        /*0014*/ 	.word	0xfffffffd
	.align		4
        /*0018*/ 	.word	0x00000000
	.align		4
        /*001c*/ 	.word	0xfffffffc


//--------------------- .text._Z17d_transpose_naivePiS_ii --------------------------
	.section	.text._Z17d_transpose_naivePiS_ii,"ax",@progbits
	.align	128
        .global         _Z17d_transpose_naivePiS_ii
        .type           _Z17d_transpose_naivePiS_ii,@function
        .size           _Z17d_transpose_naivePiS_ii,(.L_x_2 - _Z17d_transpose_naivePiS_ii)
        .other          _Z17d_transpose_naivePiS_ii,@"STO_CUDA_ENTRY STV_DEFAULT"
_Z17d_transpose_naivePiS_ii:
.text._Z17d_transpose_naivePiS_ii:
[----:B------:R-:W-:Y:S01]  /*0000*/  LDC R1, c[0x0][0x37c] ;  /* 0x0000df00ff017b82 */ /* 0x000fe20000000800 */
[----:B------:R-:W0:Y:S01]  /*0010*/  S2R R0, SR_CTAID.X ;  /* 0x0000000000007919 */ /* 0x000e220000002500 */
[----:B------:R-:W0:Y:S01]  /*0020*/  LDCU UR4, c[0x0][0x360] ;  /* 0x00006c00ff0477ac */ /* 0x000e220008000800 */
[----:B------:R-:W0:Y:S01]  /*0030*/  S2R R3, SR_TID.X ;  /* 0x0000000000037919 */ /* 0x000e220000002100 */
[----:B------:R-:W1:Y:S01]  /*0040*/  LDCU UR5, c[0x0][0x364] ;  /* 0x00006c80ff0577ac */ /* 0x000e620008000800 */
[----:B------:R-:W1:Y:S01]  /*0050*/  S2R R7, SR_CTAID.Y ;  /* 0x0000000000077919 */ /* 0x000e620000002600 */
[----:B------:R-:W2:Y:S01]  /*0060*/  LDCU.64 UR6, c[0x0][0x390] ;  /* 0x00007200ff0677ac */ /* 0x000ea20008000a00 */
[----:B------:R-:W1:Y:S01]  /*0070*/  S2R R2, SR_TID.Y ;  /* 0x0000000000027919 */ /* 0x000e620000002200 */
[----:B0-----:R-:W-:-:S05]  /*0080*/  IMAD R0, R0, UR4, R3 ;  /* 0x0000000400007c24 */ /* 0x001fca000f8e0203 */
[----:B--2---:R-:W-:Y:S01]  /*0090*/  ISETP.GE.U32.AND P0, PT, R0, UR7, PT ;  /* 0x0000000700007c0c */ /* 0x004fe2000bf06070 */
[----:B-1----:R-:W-:-:S05]  /*00a0*/  IMAD R7, R7, UR5, R2 ;  /* 0x0000000507077c24 */ /* 0x002fca000f8e0202 */
[----:B------:R-:W-:-:S13]  /*00b0*/  ISETP.GE.U32.OR P0, PT, R7, UR6, P0 ;  /* 0x0000000607007c0c */ /* 0x000fda0008706470 */
[----:B------:R-:W-:Y:S05]  /*00c0*/  @P0 EXIT ;  /* 0x000000000000094d */ /* 0x000fea0003800000 */
[----:B------:R-:W0:Y:S01]  /*00d0*/  LDC.64 R2, c[0x0][0x380] ;  /* 0x0000e000ff027b82 */ /* 0x000e220000000a00 */
[----:B------:R-:W1:Y:S01]  /*00e0*/  LDCU.64 UR4, c[0x0][0x358] ;  /* 0x00006b00ff0477ac */ /* 0x000e620008000a00 */
[----:B------:R-:W-:-:S04]  /*00f0*/  IMAD R5, R7, UR7, R0 ;  /* 0x0000000707057c24 */ /* 0x000fc8000f8e0200 */
[----:B0-----:R-:W-:Y:S02]  /*0100*/  IMAD.WIDE.U32 R2, R5, 0x4, R2 ;  /* 0x0000000405027825 */ /* 0x001fe400078e0002 */
[----:B------:R-:W0:Y:S04]  /*0110*/  LDC.64 R4, c[0x0][0x388] ;  /* 0x0000e200ff047b82 */ /* 0x000e280000000a00 */
[----:B-1----:R-:W2:Y:S01]  /*0120*/  LDG.E R3, desc[UR4][R2.64] ;  /* 0x0000000402037981 */ /* 0x002ea2000c1e1900 */
[----:B------:R-:W-:-:S04]  /*0130*/  IMAD R7, R0, UR6, R7 ;  /* 0x0000000600077c24 */ /* 0x000fc8000f8e0207 */
[----:B0-----:R-:W-:-:S05]  /*0140*/  IMAD.WIDE.U32 R4, R7, 0x4, R4 ;  /* 0x0000000407047825 */ /* 0x001fca00078e0004 */
[----:B--2---:R-:W-:Y:S01]  /*0150*/  STG.E desc[UR4][R4.64], R3 ;  /* 0x0000000304007986 */ /* 0x004fe2000c101904 */
[----:B------:R-:W-:Y:S05]  /*0160*/  EXIT ;  /* 0x000000000000794d */ /* 0x000fea0003800000 */
.L_x_0:
[----:B------:R-:W-:-:S00]  /*0170*/  BRA `(.L_x_0) ;  /* 0xfffffffc00fc7947 */ /* 0x000fc0000383ffff */
[----:B------:R-:W-:-:S00]  /*0180*/  NOP ;  /* 0x0000000000007918 */ /* 0x000fc00000000000 */
[----:B------:R-:W-:-:S00]  /*0190*/  NOP ;  /* 0x0000000000007918 */ /* 0x000fc00000000000 */
[----:B------:R-:W-:-:S00]  /*01a0*/  NOP ;  /* 0x0000000000007918 */ /* 0x000fc00000000000 */
[----:B------:R-:W-:-:S00]  /*01b0*/  NOP ;  /* 0x0000000000007918 */ /* 0x000fc00000000000 */
[----:B------:R-:W-:-:S00]  /*01c0*/  NOP ;  /* 0x0000000000007918 */ /* 0x000fc00000000000 */
[----:B------:R-:W-:-:S00]  /*01d0*/  NOP ;  /* 0x0000000000007918 */ /* 0x000fc00000000000 */
[----:B------:R-:W-:-:S00]  /*01e0*/  NOP ;  /* 0x0000000000007918 */ /* 0x000fc00000000000 */
[----:B------:R-:W-:-:S00]  /*01f0*/  NOP ;  /* 0x0000000000007918 */ /* 0x000fc00000000000 */
.L_x_2:


//--------------------- .text._Z11d_transposePiS_ii --------------------------
	.section	.text._Z11d_transposePiS_ii,"ax",@progbits
	.align	128
        .global         _Z11d_transposePiS_ii
        .type           _Z11d_transposePiS_ii,@function
        .size           _Z11d_transposePiS_ii,(.L_x_3 - _Z11d_transposePiS_ii)
        .other          _Z11d_transposePiS_ii,@"STO_CUDA_ENTRY STV_DEFAULT"
_Z11d_transposePiS_ii:
.text._Z11d_transposePiS_ii:
[----:B------:R-:W-:Y:S01]  /*0000*/  LDC R1, c[0x0][0x37c] ;  /* 0x0000df00ff017b82 */ /* 0x000fe20000000800 */
[----:B------:R-:W0:Y:S07]  /*0010*/  S2R R9, SR_TID.Y ;  /* 0x0000000000097919 */ /* 0x000e2e0000002200 */
[----:B------:R-:W1:Y:S01]  /*0020*/  S2UR UR5, SR_CTAID.Y ;  /* 0x00000000000579c3 */ /* 0x000e620000002600 */
[----:B------:R-:W1:Y:S01]  /*0030*/  LDCU UR8, c[0x0][0x360] ;  /* 0x00006c00ff0877ac */ /* 0x000e620008000800 */
[----:B------:R-:W2:Y:S01]  /*0040*/  S2R R8, SR_TID.X ;  /* 0x0000000000087919 */ /* 0x000ea20000002100 */
[----:B------:R-:W3:Y:S05]  /*0050*/  LDCU.64 UR10, c[0x0][0x390] ;  /* 0x00007200ff0a77ac */ /* 0x000eea0008000a00 */
[----:B------:R-:W4:Y:S01]  /*0060*/  S2UR UR4, SR_CTAID.X ;  /* 0x00000000000479c3 */ /* 0x000f220000002500 */
[----:B------:R-:W5:Y:S01]  /*0070*/  LDCU.64 UR6, c[0x0][0x358] ;  /* 0x00006b00ff0677ac */ /* 0x000f620008000a00 */
[----:B-1----:R-:W-:-:S06]  /*0080*/  UIMAD UR5, UR8, UR5, URZ ;  /* 0x00000005080572a4 */ /* 0x002fcc000f8e02ff */
[----:B0-----:R-:W-:Y:S01]  /*0090*/  VIADD R5, R9, UR5 ;  /* 0x0000000509057c36 */ /* 0x001fe20008000000 */
[----:B----4-:R-:W-:-:S04]  /*00a0*/  UIMAD UR4, UR8, UR4, URZ ;  /* 0x00000004080472a4 */ /* 0x010fc8000f8e02ff */
[----:B---3--:R-:W-:Y:S02]  /*00b0*/  ISETP.GE.U32.AND P0, PT, R5, UR10, PT ;  /* 0x0000000a05007c0c */ /* 0x008fe4000bf06070 */
[----:B--2---:R-:W-:-:S04]  /*00c0*/  IADD3 R0, PT, PT, R8, UR4, RZ ;  /* 0x0000000408007c10 */ /* 0x004fc8000fffe0ff */
[----:B------:R-:W-:-:S13]  /*00d0*/  ISETP.GE.U32.OR P0, PT, R0, UR11, P0 ;  /* 0x0000000b00007c0c */ /* 0x000fda0008706470 */
[----:B------:R-:W0:Y:S01]  /*00e0*/  @!P0 LDC.64 R2, c[0x0][0x380] ;  /* 0x0000e000ff028b82 */ /* 0x000e220000000a00 */
[----:B------:R-:W-:-:S04]  /*00f0*/  @!P0 IMAD R5, R5, UR11, R0 ;  /* 0x0000000b05058c24 */ /* 0x000fc8000f8e0200 */
[----:B0-----:R-:W-:-:S06]  /*0100*/  @!P0 IMAD.WIDE.U32 R2, R5, 0x4, R2 ;  /* 0x0000000405028825 */ /* 0x001fcc00078e0002 */
[----:B-----5:R-:W2:Y:S01]  /*0110*/  @!P0 LDG.E R2, desc[UR6][R2.64] ;  /* 0x0000000602028981 */ /* 0x020ea2000c1e1900 */
[----:B------:R-:W-:Y:S01]  /*0120*/  @!P0 MOV R4, 0x400 ;  /* 0x0000040000048802 */ /* 0x000fe20000000f00 */
[C---:B------:R-:W-:Y:S01]  /*0130*/  @!P0 IMAD R0, R9.reuse, UR8, R8 ;  /* 0x0000000809008c24 */ /* 0x040fe2000f8e0208 */
[----:B------:R-:W-:Y:S01]  /*0140*/  IADD3 R6, PT, PT, R8, UR5, RZ ;  /* 0x0000000508067c10 */ /* 0x000fe2000fffe0ff */
[----:B------:R-:W0:Y:S01]  /*0150*/  @!P0 S2R R5, SR_CgaCtaId ;  /* 0x0000000000058919 */ /* 0x000e220000008800 */
[----:B------:R-:W-:-:S05]  /*0160*/  VIADD R7, R9, UR4 ;  /* 0x0000000409077c36 */ /* 0x000fca0008000000 */
[----:B------:R-:W-:-:S04]  /*0170*/  ISETP.GE.U32.AND P1, PT, R7, UR11, PT ;  /* 0x0000000b07007c0c */ /* 0x000fc8000bf26070 */
[----:B------:R-:W-:Y:S02]  /*0180*/  ISETP.GE.U32.OR P1, PT, R6, UR10, P1 ;  /* 0x0000000a06007c0c */ /* 0x000fe40008f26470 */
[----:B0-----:R-:W-:-:S05]  /*0190*/  @!P0 LEA R5, R5, R4, 0x18 ;  /* 0x0000000405058211 */ /* 0x001fca00078ec0ff */
[----:B------:R-:W-:-:S05]  /*01a0*/  @!P0 IMAD R5, R0, 0x4, R5 ;  /* 0x0000000400058824 */ /* 0x000fca00078e0205 */
[----:B--2---:R0:W-:Y:S01]  /*01b0*/  @!P0 STS [R5], R2 ;  /* 0x0000000205008388 */ /* 0x0041e20000000800 */
[----:B------:R-:W-:Y:S06]  /*01c0*/  BAR.SYNC.DEFER_BLOCKING 0x0 ;  /* 0x0000000000007b1d */ /* 0x000fec0000010000 */
[----:B------:R-:W-:Y:S05]  /*01d0*/  @P1 EXIT ;  /* 0x000000000000194d */ /* 0x000fea0003800000 */
[----:B------:R-:W1:Y:S01]  /*01e0*/  S2UR UR5, SR_CgaCtaId ;  /* 0x00000000000579c3 */ /* 0x000e620000008800 */
[----:B------:R-:W-:Y:S01]  /*01f0*/  UMOV UR4, 0x400 ;  /* 0x0000040000047882 */ /* 0x000fe20000000000 */
[----:B------:R-:W-:Y:S02]  /*0200*/  IMAD R0, R8, UR8, R9 ;  /* 0x0000000808007c24 */ /* 0x000fe4000f8e0209 */
[----:B------:R-:W-:-:S04]  /*0210*/  IMAD R7, R7, UR10, R6 ;  /* 0x0000000a07077c24 */ /* 0x000fc8000f8e0206 */
[----:B0-----:R-:W0:Y:S01]  /*0220*/  LDC.64 R2, c[0x0][0x388] ;  /* 0x0000e200ff027b82 */ /* 0x001e220000000a00 */
[----:B-1----:R-:W-:-:S06]  /*0230*/  ULEA UR4, UR5, UR4, 0x18 ;  /* 0x0000000405047291 */ /* 0x002fcc000f8ec0ff */
[----:B------:R-:W-:Y:S01]  /*0240*/  LEA R0, R0, UR4, 0x2 ;  /* 0x0000000400007c11 */ /* 0x000fe2000f8e10ff */
[----:B0-----:R-:W-:-:S04]  /*0250*/  IMAD.WIDE.U32 R2, R7, 0x4, R2 ;  /* 0x0000000407027825 */ /* 0x001fc800078e0002 */
[----:B------:R-:W0:Y:S04]  /*0260*/  LDS R5, [R0] ;  /* 0x0000000000057984 */ /* 0x000e280000000800 */
[----:B0-----:R-:W-:Y:S01]  /*0270*/  STG.E desc[UR6][R2.64], R5 ;  /* 0x0000000502007986 */ /* 0x001fe2000c101906 */
[----:B------:R-:W-:Y:S05]  /*0280*/  EXIT ;  /* 0x000000000000794d */ /* 0x000fea0003800000 */
.L_x_1:
        /* <DEDUP_REMOVED lines=15> */
.L_x_3:


//--------------------- .nv.shared._Z17d_transpose_naivePiS_ii --------------------------
	.section	.nv.shared._Z17d_transpose_naivePiS_ii,"aw",@nobits
	.sectionflags	@""
	.align	16
	.zero		1024


//--------------------- .nv.shared.reserved.0     --------------------------
	.section	.nv.shared.reserved.0,"aw",@nobits
	.weak		__nv_reservedSMEM_offset_0_alias
	.size		__nv_reservedSMEM_offset_0_alias, 0, 64
	.other		__nv_reservedSMEM_offset_0_alias,@"STO_CUDA_RESERVED_SHARED STV_DEFAULT"
__nv_reservedSMEM_offset_0_alias:
	.zero		0
	.zero		64


//--------------------- .nv.shared._Z11d_transposePiS_ii --------------------------
	.section	.nv.shared._Z11d_transposePiS_ii,"aw",@nobits
	.sectionflags	@""
	.align	16
	.zero		1024


//--------------------- .nv.constant0._Z17d_transpose_naivePiS_ii --------------------------
	.section	.nv.constant0._Z17d_transpose_naivePiS_ii,"a",@progbits
	.sectionflags	@""
	.align	4
.nv.constant0._Z17d_transpose_naivePiS_ii:
	.zero		920


//--------------------- .nv.constant0._Z11d_transposePiS_ii --------------------------
	.section	.nv.constant0._Z11d_transposePiS_ii,"a",@progbits
	.sectionflags	@""
	.align	4
.nv.constant0._Z11d_transposePiS_ii:
	.zero		920


//--------------------- SYMBOLS --------------------------

	.type		.nv.reservedSmem.offset0,@object
	.size		.nv.reservedSmem.offset0,0x4
	.type		.nv.reservedSmem.cap,@object
	.size		.nv.reservedSmem.cap,0x4
